//
// Generated by NVIDIA NVVM Compiler
//
// Compiler Build ID: CL-36424714
// Cuda compilation tools, release 13.0, V13.0.88
// Based on NVVM 20.0.0
//

.version 9.0
.target sm_100
.address_size 64

	// .globl	mymatmul_kernel0
// _ZZ16mymatmul_kernel0E11data_shared has been demoted
// _ZZ16mymatmul_kernel0E13kernel_shared has been demoted

.visible .entry mymatmul_kernel0(
	.param .u64 .ptr .align 1 mymatmul_kernel0_param_0,
	.param .u64 .ptr .align 1 mymatmul_kernel0_param_1,
	.param .u64 .ptr .align 1 mymatmul_kernel0_param_2
)
.maxntid 128
{
	.reg .pred 	%p<4>;
	.reg .b16 	%rs<3>;
	.reg .b32 	%r<51>;
	.reg .b32 	%f<213>;
	.reg .b64 	%rd<14>;
	// demoted variable
	.shared .align 4 .b8 _ZZ16mymatmul_kernel0E11data_shared[16384];
	// demoted variable
	.shared .align 4 .b8 _ZZ16mymatmul_kernel0E13kernel_shared[256];
	ld.param.u64 	%rd4, [mymatmul_kernel0_param_0];
	ld.param.u64 	%rd5, [mymatmul_kernel0_param_1];
	cvta.to.global.u64 	%rd1, %rd4;
	cvta.to.global.u64 	%rd2, %rd5;
	mov.u32 	%r1, %tid.x;
	mov.u32 	%r14, %ctaid.x;
	shl.b32 	%r2, %r14, 3;
	mov.b32 	%r47, 0;
	mov.f32 	%f181, 0f00000000;
	shl.b32 	%r16, %r1, 7;
	or.b32  	%r17, %r16, %r1;
	and.b32  	%r18, %r17, 15367;
	shl.b32 	%r20, %r1, 2;
	mov.u32 	%r21, _ZZ16mymatmul_kernel0E11data_shared;
	add.s32 	%r22, %r21, %r20;
	and.b32  	%r24, %r1, 7;
	add.s32 	%r25, %r24, %r2;
	cvt.u16.u32 	%rs1, %r1;
	and.b16  	%rs2, %rs1, 3;
	mov.f32 	%f182, %f181;
	mov.f32 	%f183, %f181;
	mov.f32 	%f184, %f181;
	mov.f32 	%f185, %f181;
	mov.f32 	%f186, %f181;
	mov.f32 	%f187, %f181;
	mov.f32 	%f188, %f181;
	mov.f32 	%f189, %f181;
	mov.f32 	%f190, %f181;
	mov.f32 	%f191, %f181;
	mov.f32 	%f192, %f181;
	mov.f32 	%f193, %f181;
	mov.f32 	%f194, %f181;
	mov.f32 	%f195, %f181;
	mov.f32 	%f196, %f181;
	mov.f32 	%f197, %f181;
	mov.f32 	%f198, %f181;
	mov.f32 	%f199, %f181;
	mov.f32 	%f200, %f181;
	mov.f32 	%f201, %f181;
	mov.f32 	%f202, %f181;
	mov.f32 	%f203, %f181;
	mov.f32 	%f204, %f181;
	mov.f32 	%f205, %f181;
	mov.f32 	%f206, %f181;
	mov.f32 	%f207, %f181;
	mov.f32 	%f208, %f181;
	mov.f32 	%f209, %f181;
	mov.f32 	%f210, %f181;
	mov.f32 	%f211, %f181;
	mov.f32 	%f212, %f181;
$L__BB0_1:
	setp.gt.u32 	%p1, %r1, 63;
	bar.sync 	0;
	shl.b32 	%r15, %r47, 3;
	add.s32 	%r19, %r18, %r15;
	mul.wide.u32 	%rd6, %r19, 4;
	add.s64 	%rd7, %rd1, %rd6;
	ld.global.nc.f32 	%f98, [%rd7];
	st.shared.f32 	[%r22], %f98;
	ld.global.nc.f32 	%f99, [%rd7+65536];
	st.shared.f32 	[%r22+512], %f99;
	ld.global.nc.f32 	%f100, [%rd7+131072];
	st.shared.f32 	[%r22+1024], %f100;
	ld.global.nc.f32 	%f101, [%rd7+196608];
	st.shared.f32 	[%r22+1536], %f101;
	ld.global.nc.f32 	%f102, [%rd7+262144];
	st.shared.f32 	[%r22+2048], %f102;
	ld.global.nc.f32 	%f103, [%rd7+327680];
	st.shared.f32 	[%r22+2560], %f103;
	ld.global.nc.f32 	%f104, [%rd7+393216];
	st.shared.f32 	[%r22+3072], %f104;
	ld.global.nc.f32 	%f105, [%rd7+458752];
	st.shared.f32 	[%r22+3584], %f105;
	ld.global.nc.f32 	%f106, [%rd7+524288];
	st.shared.f32 	[%r22+4096], %f106;
	ld.global.nc.f32 	%f107, [%rd7+589824];
	st.shared.f32 	[%r22+4608], %f107;
	ld.global.nc.f32 	%f108, [%rd7+655360];
	st.shared.f32 	[%r22+5120], %f108;
	ld.global.nc.f32 	%f109, [%rd7+720896];
	st.shared.f32 	[%r22+5632], %f109;
	ld.global.nc.f32 	%f110, [%rd7+786432];
	st.shared.f32 	[%r22+6144], %f110;
	ld.global.nc.f32 	%f111, [%rd7+851968];
	st.shared.f32 	[%r22+6656], %f111;
	ld.global.nc.f32 	%f112, [%rd7+917504];
	st.shared.f32 	[%r22+7168], %f112;
	ld.global.nc.f32 	%f113, [%rd7+983040];
	st.shared.f32 	[%r22+7680], %f113;
	ld.global.nc.f32 	%f114, [%rd7+1048576];
	st.shared.f32 	[%r22+8192], %f114;
	ld.global.nc.f32 	%f115, [%rd7+1114112];
	st.shared.f32 	[%r22+8704], %f115;
	ld.global.nc.f32 	%f116, [%rd7+1179648];
	st.shared.f32 	[%r22+9216], %f116;
	ld.global.nc.f32 	%f117, [%rd7+1245184];
	st.shared.f32 	[%r22+9728], %f117;
	ld.global.nc.f32 	%f118, [%rd7+1310720];
	st.shared.f32 	[%r22+10240], %f118;
	ld.global.nc.f32 	%f119, [%rd7+1376256];
	st.shared.f32 	[%r22+10752], %f119;
	ld.global.nc.f32 	%f120, [%rd7+1441792];
	st.shared.f32 	[%r22+11264], %f120;
	ld.global.nc.f32 	%f121, [%rd7+1507328];
	st.shared.f32 	[%r22+11776], %f121;
	ld.global.nc.f32 	%f122, [%rd7+1572864];
	st.shared.f32 	[%r22+12288], %f122;
	ld.global.nc.f32 	%f123, [%rd7+1638400];
	st.shared.f32 	[%r22+12800], %f123;
	ld.global.nc.f32 	%f124, [%rd7+1703936];
	st.shared.f32 	[%r22+13312], %f124;
	ld.global.nc.f32 	%f125, [%rd7+1769472];
	st.shared.f32 	[%r22+13824], %f125;
	ld.global.nc.f32 	%f126, [%rd7+1835008];
	st.shared.f32 	[%r22+14336], %f126;
	ld.global.nc.f32 	%f127, [%rd7+1900544];
	st.shared.f32 	[%r22+14848], %f127;
	ld.global.nc.f32 	%f128, [%rd7+1966080];
	st.shared.f32 	[%r22+15360], %f128;
	ld.global.nc.f32 	%f129, [%rd7+2031616];
	st.shared.f32 	[%r22+15872], %f129;
	@%p1 bra 	$L__BB0_3;
	shl.b32 	%r23, %r47, 15;
	shl.b32 	%r26, %r1, 9;
	and.b32  	%r27, %r26, 28672;
	add.s32 	%r28, %r25, %r27;
	add.s32 	%r29, %r28, %r23;
	mul.wide.u32 	%rd8, %r29, 4;
	add.s64 	%rd9, %rd2, %rd8;
	ld.global.nc.f32 	%f130, [%rd9];
	shl.b32 	%r30, %r1, 2;
	mov.u32 	%r31, _ZZ16mymatmul_kernel0E13kernel_shared;
	add.s32 	%r32, %r31, %r30;
	st.shared.f32 	[%r32], %f130;
$L__BB0_3:
	mul.wide.u16 	%r34, %rs2, 8;
	mov.u32 	%r35, _ZZ16mymatmul_kernel0E13kernel_shared;
	add.s32 	%r36, %r34, %r35;
	add.s32 	%r48, %r36, 4;
	shl.b32 	%r37, %r1, 6;
	and.b32  	%r38, %r37, 7936;
	mov.u32 	%r39, _ZZ16mymatmul_kernel0E11data_shared;
	add.s32 	%r40, %r38, %r39;
	add.s32 	%r49, %r40, 8192;
	bar.sync 	0;
	mov.b32 	%r50, 8192;
$L__BB0_4:
	ld.shared.f32 	%f131, [%r49];
	ld.shared.f32 	%f132, [%r49+-8192];
	ld.shared.f32 	%f133, [%r48+-4];
	fma.rn.f32 	%f212, %f132, %f133, %f212;
	fma.rn.f32 	%f196, %f131, %f133, %f196;
	ld.shared.f32 	%f134, [%r48];
	fma.rn.f32 	%f211, %f132, %f134, %f211;
	fma.rn.f32 	%f195, %f131, %f134, %f195;
	ld.shared.f32 	%f135, [%r49+32];
	ld.shared.f32 	%f136, [%r49+-8160];
	fma.rn.f32 	%f210, %f136, %f133, %f210;
	fma.rn.f32 	%f194, %f135, %f133, %f194;
	fma.rn.f32 	%f209, %f136, %f134, %f209;
	fma.rn.f32 	%f193, %f135, %f134, %f193;
	ld.shared.f32 	%f137, [%r49+64];
	ld.shared.f32 	%f138, [%r49+-8128];
	fma.rn.f32 	%f208, %f138, %f133, %f208;
	fma.rn.f32 	%f192, %f137, %f133, %f192;
	fma.rn.f32 	%f207, %f138, %f134, %f207;
	fma.rn.f32 	%f191, %f137, %f134, %f191;
	ld.shared.f32 	%f139, [%r49+96];
	ld.shared.f32 	%f140, [%r49+-8096];
	fma.rn.f32 	%f206, %f140, %f133, %f206;
	fma.rn.f32 	%f190, %f139, %f133, %f190;
	fma.rn.f32 	%f205, %f140, %f134, %f205;
	fma.rn.f32 	%f189, %f139, %f134, %f189;
	ld.shared.f32 	%f141, [%r49+128];
	ld.shared.f32 	%f142, [%r49+-8064];
	fma.rn.f32 	%f204, %f142, %f133, %f204;
	fma.rn.f32 	%f188, %f141, %f133, %f188;
	fma.rn.f32 	%f203, %f142, %f134, %f203;
	fma.rn.f32 	%f187, %f141, %f134, %f187;
	ld.shared.f32 	%f143, [%r49+160];
	ld.shared.f32 	%f144, [%r49+-8032];
	fma.rn.f32 	%f202, %f144, %f133, %f202;
	fma.rn.f32 	%f186, %f143, %f133, %f186;
	fma.rn.f32 	%f201, %f144, %f134, %f201;
	fma.rn.f32 	%f185, %f143, %f134, %f185;
	ld.shared.f32 	%f145, [%r49+192];
	ld.shared.f32 	%f146, [%r49+-8000];
	fma.rn.f32 	%f200, %f146, %f133, %f200;
	fma.rn.f32 	%f184, %f145, %f133, %f184;
	fma.rn.f32 	%f199, %f146, %f134, %f199;
	fma.rn.f32 	%f183, %f145, %f134, %f183;
	ld.shared.f32 	%f147, [%r49+224];
	ld.shared.f32 	%f148, [%r49+-7968];
	fma.rn.f32 	%f198, %f148, %f133, %f198;
	fma.rn.f32 	%f182, %f147, %f133, %f182;
	fma.rn.f32 	%f197, %f148, %f134, %f197;
	fma.rn.f32 	%f181, %f147, %f134, %f181;
	add.s32 	%r50, %r50, 4;
	add.s32 	%r49, %r49, 4;
	add.s32 	%r48, %r48, 32;
	setp.ne.s32 	%p2, %r50, 8224;
	@%p2 bra 	$L__BB0_4;
	add.s32 	%r47, %r47, 1;
	setp.ne.s32 	%p3, %r47, 128;
	@%p3 bra 	$L__BB0_1;
	ld.param.u64 	%rd13, [mymatmul_kernel0_param_2];
	cvta.to.global.u64 	%rd10, %rd13;
	shl.b32 	%r41, %r1, 13;
	and.b32  	%r42, %r41, 1015808;
	add.s32 	%r43, %r42, %r2;
	shl.b32 	%r44, %r1, 1;
	and.b32  	%r45, %r44, 6;
	add.s32 	%r46, %r43, %r45;
	mul.wide.u32 	%rd11, %r46, 4;
	add.s64 	%rd12, %rd10, %rd11;
	st.global.f32 	[%rd12], %f212;
	st.global.f32 	[%rd12+4194304], %f196;
	st.global.f32 	[%rd12+4], %f211;
	st.global.f32 	[%rd12+4194308], %f195;
	st.global.f32 	[%rd12+16384], %f210;
	st.global.f32 	[%rd12+4210688], %f194;
	st.global.f32 	[%rd12+16388], %f209;
	st.global.f32 	[%rd12+4210692], %f193;
	st.global.f32 	[%rd12+32768], %f208;
	st.global.f32 	[%rd12+4227072], %f192;
	st.global.f32 	[%rd12+32772], %f207;
	st.global.f32 	[%rd12+4227076], %f191;
	st.global.f32 	[%rd12+49152], %f206;
	st.global.f32 	[%rd12+4243456], %f190;
	st.global.f32 	[%rd12+49156], %f205;
	st.global.f32 	[%rd12+4243460], %f189;
	st.global.f32 	[%rd12+65536], %f204;
	st.global.f32 	[%rd12+4259840], %f188;
	st.global.f32 	[%rd12+65540], %f203;
	st.global.f32 	[%rd12+4259844], %f187;
	st.global.f32 	[%rd12+81920], %f202;
	st.global.f32 	[%rd12+4276224], %f186;
	st.global.f32 	[%rd12+81924], %f201;
	st.global.f32 	[%rd12+4276228], %f185;
	st.global.f32 	[%rd12+98304], %f200;
	st.global.f32 	[%rd12+4292608], %f184;
	st.global.f32 	[%rd12+98308], %f199;
	st.global.f32 	[%rd12+4292612], %f183;
	st.global.f32 	[%rd12+114688], %f198;
	st.global.f32 	[%rd12+4308992], %f182;
	st.global.f32 	[%rd12+114692], %f197;
	st.global.f32 	[%rd12+4308996], %f181;
	ret;

}


// ===== COMPILED SASS (sm_100) =====

	.target	sm_100

	.elftype	@"ET_EXEC"


//--------------------- .note.nv.tkinfo           --------------------------
	.section	.note.nv.tkinfo,"",@"SHT_NOTE"
	.sectionflags	@"SHF_NOTE_NV_TKINFO"
	.tkinfo
        /*0018*/ 	.word	0x00000002
        /*0030*/ 	.string	""
        /*0030*/ 	.string	"ptxas"
        /*0030*/ 	.string	"Cuda compilation tools, release 13.0, V13.0.88"
        /*0030*/ 	.string	"Build cuda_13.0.r13.0/compiler.36424714_0"
        /*0030*/ 	.string	"-arch sm_100 -m 64 "



//--------------------- .note.nv.cuinfo           --------------------------
	.section	.note.nv.cuinfo,"",@"SHT_NOTE"
	.sectionflags	@"SHF_NOTE_NV_CUINFO"
        /*0018*/ 	.short	0x0002
        /*001a*/ 	.short	0x0064
        /*001c*/ 	.short	0x0082
	.zero		2


//--------------------- .nv.info                  --------------------------
	.section	.nv.info,"",@"SHT_CUDA_INFO"
	.align	4


	//----- nvinfo : EIATTR_REGCOUNT
	.align		4
        /*0000*/ 	.byte	0x04, 0x2f
        /*0002*/ 	.short	(.L_1 - .L_0)
	.align		4
.L_0:
        /*0004*/ 	.word	index@(mymatmul_kernel0)
        /*0008*/ 	.word	0x00000060


	//----- nvinfo : EIATTR_FRAME_SIZE
	.align		4
.L_1:
        /*000c*/ 	.byte	0x04, 0x11
        /*000e*/ 	.short	(.L_3 - .L_2)
	.align		4
.L_2:
        /*0010*/ 	.word	index@(mymatmul_kernel0)
        /*0014*/ 	.word	0x00000000


	//----- nvinfo : EIATTR_MIN_STACK_SIZE
	.align		4
.L_3:
        /*0018*/ 	.byte	0x04, 0x12
        /*001a*/ 	.short	(.L_5 - .L_4)
	.align		4
.L_4:
        /*001c*/ 	.word	index@(mymatmul_kernel0)
        /*0020*/ 	.word	0x00000000
.L_5:


//--------------------- .nv.compat                --------------------------
	.section	.nv.compat,"",@"SHT_CUDA_COMPAT_INFO"
	.align	4
        /*0000*/ 	.byte	0x02, 0x09, 0x00, 0x00, 0x02, 0x02, 0x01, 0x00, 0x02, 0x05, 0x05, 0x00, 0x03, 0x07, 0x01, 0x01
        /*0010*/ 	.byte	0x02, 0x03, 0x00, 0x00, 0x02, 0x06, 0x01, 0x00, 0x04, 0x0b, 0x08, 0x00, 0x09, 0x00, 0x00, 0x00
        /*0020*/ 	.byte	0x00, 0x00, 0x00, 0x00


//--------------------- .nv.info.mymatmul_kernel0 --------------------------
	.section	.nv.info.mymatmul_kernel0,"",@"SHT_CUDA_INFO"
	.sectionflags	@""
	.align	4


	//----- nvinfo : EIATTR_CUDA_API_VERSION
	.align		4
        /*0000*/ 	.byte	0x04, 0x37
        /*0002*/ 	.short	(.L_7 - .L_6)
.L_6:
        /*0004*/ 	.word	0x00000082


	//----- nvinfo : EIATTR_KPARAM_INFO
	.align		4
.L_7:
        /*0008*/ 	.byte	0x04, 0x17
        /*000a*/ 	.short	(.L_9 - .L_8)
.L_8:
        /*000c*/ 	.word	0x00000000
        /*0010*/ 	.short	0x0002
        /*0012*/ 	.short	0x0010
        /*0014*/ 	.byte	0x00, 0xf5, 0x21, 0x00


	//----- nvinfo : EIATTR_KPARAM_INFO
	.align		4
.L_9:
        /*0018*/ 	.byte	0x04, 0x17
        /*001a*/ 	.short	(.L_11 - .L_10)
.L_10:
        /*001c*/ 	.word	0x00000000
        /*0020*/ 	.short	0x0001
        /*0022*/ 	.short	0x0008
        /*0024*/ 	.byte	0x00, 0xf5, 0x21, 0x00


	//----- nvinfo : EIATTR_KPARAM_INFO
	.align		4
.L_11:
        /*0028*/ 	.byte	0x04, 0x17
        /*002a*/ 	.short	(.L_13 - .L_12)
.L_12:
        /*002c*/ 	.word	0x00000000
        /*0030*/ 	.short	0x0000
        /*0032*/ 	.short	0x0000
        /*0034*/ 	.byte	0x00, 0xf5, 0x21, 0x00


	//----- nvinfo : EIATTR_SPARSE_MMA_MASK
	.align		4
.L_13:
        /*0038*/ 	.byte	0x03, 0x50
        /*003a*/ 	.short	0x0000


	//----- nvinfo : EIATTR_MAXREG_COUNT
	.align		4
        /*003c*/ 	.byte	0x03, 0x1b
        /*003e*/ 	.short	0x00ff


	//----- nvinfo : EIATTR_NUM_BARRIERS
	.align		4
        /*0040*/ 	.byte	0x02, 0x4c
        /*0042*/ 	.byte	0x01
	.zero		1


	//----- nvinfo : EIATTR_MERCURY_ISA_VERSION
	.align		4
        /*0044*/ 	.byte	0x03, 0x5f
        /*0046*/ 	.short	0x0101


	//----- nvinfo : EIATTR_VRC_CTA_INIT_COUNT
	.align		4
        /*0048*/ 	.byte	0x02, 0x4a
	.zero		1
	.zero		1


	//----- nvinfo : EIATTR_EXIT_INSTR_OFFSETS
	.align		4
        /*004c*/ 	.byte	0x04, 0x1c
        /*004e*/ 	.short	(.L_15 - .L_14)


	//   ....[0]....
.L_14:
        /*0050*/ 	.word	0x000014c0


	//----- nvinfo : EIATTR_MAX_THREADS
	.align		4
.L_15:
        /*0054*/ 	.byte	0x04, 0x05
        /*0056*/ 	.short	(.L_17 - .L_16)
.L_16:
        /*0058*/ 	.word	0x00000080
        /*005c*/ 	.word	0x00000001
        /*0060*/ 	.word	0x00000001


	//----- nvinfo : EIATTR_CBANK_PARAM_SIZE
	.align		4
.L_17:
        /*0064*/ 	.byte	0x03, 0x19
        /*0066*/ 	.short	0x0018


	//----- nvinfo : EIATTR_PARAM_CBANK
	.align		4
        /*0068*/ 	.byte	0x04, 0x0a
        /*006a*/ 	.short	(.L_19 - .L_18)
	.align		4
.L_18:
        /*006c*/ 	.word	index@(.nv.constant0.mymatmul_kernel0)
        /*0070*/ 	.short	0x0380
        /*0072*/ 	.short	0x0018


	//----- nvinfo : EIATTR_SW_WAR
	.align		4
.L_19:
        /*0074*/ 	.byte	0x04, 0x36
        /*0076*/ 	.short	(.L_21 - .L_20)
.L_20:
        /*0078*/ 	.word	0x00000008
.L_21:


//--------------------- .nv.callgraph             --------------------------
	.section	.nv.callgraph,"",@"SHT_CUDA_CALLGRAPH"
	.align	4
	.sectionentsize	8
	.align		4
        /*0000*/ 	.word	0x00000000
	.align		4
        /*0004*/ 	.word	0xffffffff
	.align		4
        /*0008*/ 	.word	0x00000000
	.align		4
        /*000c*/ 	.word	0xfffffffe
	.align		4
        /*0010*/ 	.word	0x00000000
	.align		4
        /*0014*/ 	.word	0xfffffffd
	.align		4
        /*0018*/ 	.word	0x00000000
	.align		4
        /*001c*/ 	.word	0xfffffffc


//--------------------- .text.mymatmul_kernel0    --------------------------
	.section	.text.mymatmul_kernel0,"ax",@progbits
	.align	128
        .global         mymatmul_kernel0
        .type           mymatmul_kernel0,@function
        .size           mymatmul_kernel0,(.L_x_3 - mymatmul_kernel0)
        .other          mymatmul_kernel0,@"STO_CUDA_ENTRY STV_DEFAULT"
mymatmul_kernel0:
.text.mymatmul_kernel0:
[----:B------:R-:W-:Y:S01]  /*0000*/  LDC R1, c[0x0][0x37c] ;  /* 0x0000df00ff017b82 */ /* 0x000fe20000000800 */
[----:B------:R-:W0:Y:S07]  /*0010*/  S2R R68, SR_TID.X ;  /* 0x0000000000447919 */ /* 0x000e2e0000002100 */
[----:B------:R-:W1:Y:S01]  /*0020*/  S2UR UR6, SR_CgaCtaId ;  /* 0x00000000000679c3 */ /* 0x000e620000008800 */
[----:B------:R-:W-:Y:S01]  /*0030*/  UMOV UR4, 0x400 ;  /* 0x0000040000047882 */ /* 0x000fe20000000000 */
[----:B------:R-:W-:Y:S01]  /*0040*/  HFMA2 R0, -RZ, RZ, 0, 0 ;  /* 0x00000000ff007431 */ /* 0x000fe200000001ff */
[----:B------:R-:W2:Y:S01]  /*0050*/  S2R R2, SR_CTAID.X ;  /* 0x0000000000027919 */ /* 0x000ea20000002500 */
[----:B------:R-:W-:Y:S01]  /*0060*/  UIADD3 UR5, UPT, UPT, UR4, 0x4000, URZ ;  /* 0x0000400004057890 */ /* 0x000fe2000fffe0ff */
[----:B------:R-:W-:Y:S01]  /*0070*/  HFMA2 R87, -RZ, RZ, 0, 0 ;  /* 0x00000000ff577431 */ /* 0x000fe200000001ff */
[----:B------:R-:W-:Y:S01]  /*0080*/  MOV R89, RZ ;  /* 0x000000ff00597202 */ /* 0x000fe20000000f00 */
[----:B------:R-:W-:Y:S01]  /*0090*/  HFMA2 R81, -RZ, RZ, 0, 0 ;  /* 0x00000000ff517431 */ /* 0x000fe200000001ff */
[----:B------:R-:W-:Y:S01]  /*00a0*/  MOV R85, RZ ;  /* 0x000000ff00557202 */ /* 0x000fe20000000f00 */
[----:B------:R-:W-:Y:S01]  /*00b0*/  HFMA2 R45, -RZ, RZ, 0, 0 ;  /* 0x00000000ff2d7431 */ /* 0x000fe200000001ff */
[----:B------:R-:W-:Y:S01]  /*00c0*/  CS2R R82, SRZ ;  /* 0x0000000000527805 */ /* 0x000fe2000001ff00 */
[----:B------:R-:W-:Y:S01]  /*00d0*/  HFMA2 R75, -RZ, RZ, 0, 0 ;  /* 0x00000000ff4b7431 */ /* 0x000fe200000001ff */
[----:B------:R-:W-:Y:S01]  /*00e0*/  MOV R79, RZ ;  /* 0x000000ff004f7202 */ /* 0x000fe20000000f00 */
[----:B------:R-:W-:Y:S01]  /*00f0*/  HFMA2 R71, -RZ, RZ, 0, 0 ;  /* 0x00000000ff477431 */ /* 0x000fe200000001ff */
[----:B------:R-:W-:Y:S01]  /*0100*/  CS2R R52, SRZ ;  /* 0x0000000000347805 */ /* 0x000fe2000001ff00 */
[----:B------:R-:W-:Y:S01]  /*0110*/  HFMA2 R3, -RZ, RZ, 0, 0 ;  /* 0x00000000ff037431 */ /* 0x000fe200000001ff */
[----:B------:R-:W-:Y:S01]  /*0120*/  CS2R R56, SRZ ;  /* 0x0000000000387805 */ /* 0x000fe2000001ff00 */
[----:B------:R-:W-:Y:S01]  /*0130*/  HFMA2 R54, -RZ, RZ, 0, 0 ;  /* 0x00000000ff367431 */ /* 0x000fe200000001ff */
[----:B------:R-:W-:Y:S01]  /*0140*/  CS2R R48, SRZ ;  /* 0x0000000000307805 */ /* 0x000fe2000001ff00 */
[----:B------:R-:W-:Y:S01]  /*0150*/  HFMA2 R58, -RZ, RZ, 0, 0 ;  /* 0x00000000ff3a7431 */ /* 0x000fe200000001ff */
[----:B------:R-:W-:Y:S01]  /*0160*/  CS2R R60, SRZ ;  /* 0x00000000003c7805 */ /* 0x000fe2000001ff00 */
[----:B------:R-:W-:Y:S01]  /*0170*/  HFMA2 R66, -RZ, RZ, 0, 0 ;  /* 0x00000000ff427431 */ /* 0x000fe200000001ff */
[----:B------:R-:W-:-:S02]  /*0180*/  CS2R R64, SRZ ;  /* 0x0000000000407805 */ /* 0x000fc4000001ff00 */
[----:B------:R-:W-:Y:S01]  /*0190*/  CS2R R40, SRZ ;  /* 0x0000000000287805 */ /* 0x000fe2000001ff00 */
[----:B-1----:R-:W-:Y:S01]  /*01a0*/  ULEA UR5, UR6, UR5, 0x18 ;  /* 0x0000000506057291 */ /* 0x002fe2000f8ec0ff */
[----:B------:R-:W-:Y:S01]  /*01b0*/  MOV R77, RZ ;  /* 0x000000ff004d7202 */ /* 0x000fe20000000f00 */
[----:B------:R-:W-:Y:S01]  /*01c0*/  ULEA UR4, UR6, UR4, 0x18 ;  /* 0x0000000406047291 */ /* 0x000fe2000f8ec0ff */
[----:B------:R-:W-:Y:S01]  /*01d0*/  MOV R73, RZ ;  /* 0x000000ff00497202 */ /* 0x000fe20000000f00 */
[----:B------:R-:W1:Y:S01]  /*01e0*/  LDCU.64 UR8, c[0x0][0x358] ;  /* 0x00006b00ff0877ac */ /* 0x000e620008000a00 */
[----:B------:R-:W-:Y:S02]  /*01f0*/  MOV R69, RZ ;  /* 0x000000ff00457202 */ /* 0x000fe40000000f00 */
[----:B0-----:R-:W-:Y:S02]  /*0200*/  LOP3.LUT R4, R68, 0x3, RZ, 0xc0, !PT ;  /* 0x0000000344047812 */ /* 0x001fe400078ec0ff */
[----:B------:R-:W-:-:S02]  /*0210*/  MOV R62, RZ ;  /* 0x000000ff003e7202 */ /* 0x000fc40000000f00 */
[----:B------:R-:W-:Y:S02]  /*0220*/  LEA R4, R4, UR5, 0x3 ;  /* 0x0000000504047c11 */ /* 0x000fe4000f8e18ff */
[----:B------:R-:W-:Y:S02]  /*0230*/  MOV R50, RZ ;  /* 0x000000ff00327202 */ /* 0x000fe40000000f00 */
[----:B------:R-:W-:Y:S02]  /*0240*/  MOV R46, RZ ;  /* 0x000000ff002e7202 */ /* 0x000fe40000000f00 */
[----:B------:R-:W-:Y:S02]  /*0250*/  LEA R70, R68, UR4, 0x2 ;  /* 0x0000000444467c11 */ /* 0x000fe4000f8e10ff */
[----:B--2---:R-:W-:-:S07]  /*0260*/  IADD3 R72, PT, PT, R4, 0x4, RZ ;  /* 0x0000000404487810 */ /* 0x004fce0007ffe0ff */
.L_x_1:
[----:B------:R-:W0:Y:S01]  /*0270*/  LDC.64 R4, c[0x0][0x380] ;  /* 0x0000e000ff047b82 */ /* 0x000e220000000a00 */
[----:B------:R-:W-:-:S07]  /*0280*/  SHF.L.U32 R7, R68, 0x7, RZ ;  /* 0x0000000744077819 */ /* 0x000fce00000006ff */
[----:B------:R-:W-:Y:S01]  /*0290*/  BAR.SYNC.DEFER_BLOCKING 0x0 ;  /* 0x0000000000007b1d */ /* 0x000fe20000010000 */
[C---:B------:R-:W-:Y:S02]  /*02a0*/  ISETP.GT.U32.AND P0, PT, R68.reuse, 0x3f, PT ;  /* 0x0000003f4400780c */ /* 0x040fe40003f04070 */
[----:B------:R-:W-:Y:S02]  /*02b0*/  LOP3.LUT R7, R7, 0x3c07, R68, 0xc8, !PT ;  /* 0x00003c0707077812 */ /* 0x000fe400078ec844 */
[----:B------:R-:W-:Y:S02]  /*02c0*/  SHF.L.U32 R6, R68, 0x9, RZ ;  /* 0x0000000944067819 */ /* 0x000fe400000006ff */
[----:B------:R-:W-:Y:S02]  /*02d0*/  LEA R7, R0, R7, 0x3 ;  /* 0x0000000700077211 */ /* 0x000fe400078e18ff */
[----:B------:R-:W-:Y:S02]  /*02e0*/  LOP3.LUT R55, R6, 0x7000, RZ, 0xc0, !PT ;  /* 0x0000700006377812 */ /* 0x000fe400078ec0ff */
[----:B------:R-:W-:-:S04]  /*02f0*/  LOP3.LUT R9, R68, 0x7, RZ, 0xc0, !PT ;  /* 0x0000000744097812 */ /* 0x000fc800078ec0ff */
[----:B------:R-:W-:Y:S01]  /*0300*/  LEA R8, R2, R9, 0x3 ;  /* 0x0000000902087211 */ /* 0x000fe200078e18ff */
[----:B0-----:R-:W-:Y:S02]  /*0310*/  IMAD.WIDE.U32 R4, R7, 0x4, R4 ;  /* 0x0000000407047825 */ /* 0x001fe400078e0004 */
[----:B------:R-:W0:Y:S01]  /*0320*/  @!P0 LDC.64 R6, c[0x0][0x388] ;  /* 0x0000e200ff068b82 */ /* 0x000e220000000a00 */
[----:B------:R-:W-:Y:S02]  /*0330*/  IADD3 R67, PT, PT, R8, R55, RZ ;  /* 0x0000003708437210 */ /* 0x000fe40007ffe0ff */
[----:B-1----:R-:W2:Y:S02]  /*0340*/  LDG.E.CONSTANT R9, desc[UR8][R4.64] ;  /* 0x0000000804097981 */ /* 0x002ea4000c1e9900 */
[----:B------:R-:W-:Y:S02]  /*0350*/  @!P0 LEA R14, R0, R67, 0xf ;  /* 0x00000043000e8211 */ /* 0x000fe400078e78ff */
[----:B------:R-:W3:Y:S04]  /*0360*/  LDG.E.CONSTANT R11, desc[UR8][R4.64+0x10000] ;  /* 0x01000008040b7981 */ /* 0x000ee8000c1e9900 */
[----:B------:R-:W4:Y:S04]  /*0370*/  LDG.E.CONSTANT R13, desc[UR8][R4.64+0x20000] ;  /* 0x02000008040d7981 */ /* 0x000f28000c1e9900 */
[----:B------:R-:W5:Y:S04]  /*0380*/  LDG.E.CONSTANT R15, desc[UR8][R4.64+0x30000] ;  /* 0x03000008040f7981 */ /* 0x000f68000c1e9900 */
[----:B------:R-:W5:Y:S04]  /*0390*/  LDG.E.CONSTANT R17, desc[UR8][R4.64+0x40000] ;  /* 0x0400000804117981 */ /* 0x000f68000c1e9900 */
[----:B------:R-:W5:Y:S01]  /*03a0*/  LDG.E.CONSTANT R19, desc[UR8][R4.64+0x50000] ;  /* 0x0500000804137981 */ /* 0x000f62000c1e9900 */
[----:B0-----:R-:W-:-:S03]  /*03b0*/  @!P0 IMAD.WIDE.U32 R6, R14, 0x4, R6 ;  /* 0x000000040e068825 */ /* 0x001fc600078e0006 */
[----:B------:R-:W5:Y:S04]  /*03c0*/  LDG.E.CONSTANT R21, desc[UR8][R4.64+0x60000] ;  /* 0x0600000804157981 */ /* 0x000f68000c1e9900 */
        /* <DEDUP_REMOVED lines=25> */
[----:B------:R0:W5:Y:S01]  /*0560*/  @!P0 LDG.E.CONSTANT R6, desc[UR8][R6.64] ;  /* 0x0000000806068981 */ /* 0x000162000c1e9900 */
[----:B------:R-:W-:Y:S01]  /*0570*/  MOV R74, R72 ;  /* 0x00000048004a7202 */ /* 0x000fe20000000f00 */
[----:B------:R-:W-:Y:S01]  /*0580*/  UMOV UR4, 0x2000 ;  /* 0x0000200000047882 */ /* 0x000fe20000000000 */
[----:B------:R-:W1:Y:S01]  /*0590*/  S2R R22, SR_CgaCtaId ;  /* 0x0000000000167919 */ /* 0x000e620000008800 */
[----:B0-----:R-:W-:-:S04]  /*05a0*/  MOV R7, 0x400 ;  /* 0x0000040000077802 */ /* 0x001fc80000000f00 */
[----:B------:R-:W-:-:S04]  /*05b0*/  @!P0 IADD3 R4, PT, PT, R7, 0x4000, RZ ;  /* 0x0000400007048810 */ /* 0x000fc80007ffe0ff */
[----:B-1----:R-:W-:Y:S02]  /*05c0*/  @!P0 LEA R5, R22, R4, 0x18 ;  /* 0x0000000416058211 */ /* 0x002fe400078ec0ff */
[C---:B------:R-:W-:Y:S02]  /*05d0*/  SHF.L.U32 R4, R68.reuse, 0x6, RZ ;  /* 0x0000000644047819 */ /* 0x040fe400000006ff */
[----:B------:R-:W-:Y:S02]  /*05e0*/  @!P0 LEA R5, R68, R5, 0x2 ;  /* 0x0000000544058211 */ /* 0x000fe400078e10ff */
[----:B------:R-:W-:Y:S02]  /*05f0*/  LEA R7, R22, R7, 0x18 ;  /* 0x0000000716077211 */ /* 0x000fe400078ec0ff */
[----:B------:R-:W-:-:S04]  /*0600*/  LOP3.LUT R4, R4, 0x1f00, RZ, 0xc0, !PT ;  /* 0x00001f0004047812 */ /* 0x000fc800078ec0ff */
[----:B------:R-:W-:Y:S01]  /*0610*/  IADD3 R76, PT, PT, R4, 0x2000, R7 ;  /* 0x00002000044c7810 */ /* 0x000fe20007ffe007 */
[----:B--2---:R0:W-:Y:S04]  /*0620*/  STS [R70], R9 ;  /* 0x0000000946007388 */ /* 0x0041e80000000800 */
[----:B---3--:R0:W-:Y:S04]  /*0630*/  STS [R70+0x200], R11 ;  /* 0x0002000b46007388 */ /* 0x0081e80000000800 */
[----:B----4-:R0:W-:Y:S04]  /*0640*/  STS [R70+0x400], R13 ;  /* 0x0004000d46007388 */ /* 0x0101e80000000800 */
[----:B-----5:R0:W-:Y:S04]  /*0650*/  STS [R70+0x600], R15 ;  /* 0x0006000f46007388 */ /* 0x0201e80000000800 */
[----:B------:R0:W-:Y:S04]  /*0660*/  STS [R70+0x800], R17 ;  /* 0x0008001146007388 */ /* 0x0001e80000000800 */
        /* <DEDUP_REMOVED lines=27> */
[----:B------:R0:W-:Y:S01]  /*0820*/  @!P0 STS [R5], R6 ;  /* 0x0000000605008388 */ /* 0x0001e20000000800 */
[----:B------:R-:W-:Y:S06]  /*0830*/  BAR.SYNC.DEFER_BLOCKING 0x0 ;  /* 0x0000000000007b1d */ /* 0x000fec0000010000 */
.L_x_0:
[----:B0-----:R-:W-:Y:S01]  /*0840*/  LDS R91, [R74+-0x4] ;  /* 0xfffffc004a5b7984 */ /* 0x001fe20000000800 */
[----:B------:R-:W-:-:S03]  /*0850*/  UIADD3 UR4, UPT, UPT, UR4, 0x10, URZ ;  /* 0x0000001004047890 */ /* 0x000fc6000fffe0ff */
[----:B------:R-:W0:Y:S01]  /*0860*/  LDS.128 R4, [R76] ;  /* 0x000000004c047984 */ /* 0x000e220000000c00 */
[----:B------:R-:W-:-:S03]  /*0870*/  UISETP.NE.AND UP0, UPT, UR4, 0x2020, UPT ;  /* 0x000020200400788c */ /* 0x000fc6000bf05270 */
[----:B------:R-:W1:Y:S04]  /*0880*/  LDS R93, [R74] ;  /* 0x000000004a5d7984 */ /* 0x000e680000000800 */
[----:B------:R-:W2:Y:S04]  /*0890*/  LDS R78, [R74+0x1c] ;  /* 0x00001c004a4e7984 */ /* 0x000ea80000000800 */
[----:B------:R-:W3:Y:S04]  /*08a0*/  LDS.128 R8, [R76+-0x2000] ;  /* 0xffe000004c087984 */ /* 0x000ee80000000c00 */
[----:B------:R-:W4:Y:S04]  /*08b0*/  LDS.128 R12, [R76+0x20] ;  /* 0x000020004c0c7984 */ /* 0x000f280000000c00 */
[----:B------:R-:W5:Y:S04]  /*08c0*/  LDS R80, [R74+0x20] ;  /* 0x000020004a507984 */ /* 0x000f680000000800 */
[----:B------:R-:W5:Y:S04]  /*08d0*/  LDS.128 R16, [R76+-0x1fe0] ;  /* 0xffe020004c107984 */ /* 0x000f680000000c00 */
[----:B------:R-:W5:Y:S04]  /*08e0*/  LDS.128 R20, [R76+0x40] ;  /* 0x000040004c147984 */ /* 0x000f680000000c00 */
[----:B------:R-:W5:Y:S04]  /*08f0*/  LDS.128 R24, [R76+-0x1fc0] ;  /* 0xffe040004c187984 */ /* 0x000f680000000c00 */
[----:B------:R-:W5:Y:S04]  /*0900*/  LDS.128 R28, [R76+0x60] ;  /* 0x000060004c1c7984 */ /* 0x000f680000000c00 */
[----:B------:R-:W5:Y:S01]  /*0910*/  LDS.128 R32, [R76+-0x1fa0] ;  /* 0xffe060004c207984 */ /* 0x000f620000000c00 */
[----:B0-----:R-:W-:-:S03]  /*0920*/  FFMA R47, R4, R91, R41 ;  /* 0x0000005b042f7223 */ /* 0x001fc60000000029 */
[----:B------:R-:W0:Y:S01]  /*0930*/  LDS.128 R36, [R76+0x80] ;  /* 0x000080004c247984 */ /* 0x000e220000000c00 */
[----:B-1----:R-:W-:-:S03]  /*0940*/  FFMA R51, R4, R93, R40 ;  /* 0x0000005d04337223 */ /* 0x002fc60000000028 */
[----:B------:R-:W1:Y:S01]  /*0950*/  LDS.128 R40, [R76+-0x1f80] ;  /* 0xffe080004c287984 */ /* 0x000e620000000c00 */
[----:B--2---:R-:W-:Y:S01]  /*0960*/  FFMA R4, R78, R5, R47 ;  /* 0x000000054e047223 */ /* 0x004fe2000000002f */
[C---:B---3--:R-:W-:Y:S01]  /*0970*/  FFMA R47, R8.reuse, R93, R66 ;  /* 0x0000005d082f7223 */ /* 0x048fe20000000042 */
[----:B------:R-:W-:Y:S01]  /*0980*/  FFMA R65, R8, R91, R65 ;  /* 0x0000005b08417223 */ /* 0x000fe20000000041 */
[-C--:B----4-:R-:W-:Y:S01]  /*0990*/  FFMA R64, R91, R12.reuse, R64 ;  /* 0x0000000c5b407223 */ /* 0x090fe20000000040 */
[----:B------:R-:W-:Y:S02]  /*09a0*/  FFMA R82, R93, R12, R82 ;  /* 0x0000000c5d527223 */ /* 0x000fe40000000052 */
[----:B------:R-:W-:Y:S01]  /*09b0*/  FFMA R8, R78, R9, R65 ;  /* 0x000000094e087223 */ /* 0x000fe20000000041 */
[C---:B-----5:R-:W-:Y:S01]  /*09c0*/  FFMA R5, R80.reuse, R5, R51 ;  /* 0x0000000550057223 */ /* 0x060fe20000000033 */
[----:B------:R-:W-:Y:S01]  /*09d0*/  FFMA R12, R80, R9, R47 ;  /* 0x00000009500c7223 */ /* 0x000fe2000000002f */
[-C--:B------:R-:W-:Y:S01]  /*09e0*/  FFMA R9, R78, R13.reuse, R64 ;  /* 0x0000000d4e097223 */ /* 0x080fe20000000040 */
        /* <DEDUP_REMOVED lines=8> */
[-C--:B------:R-:W-:Y:S01]  /*0a70*/  FFMA R55, R91, R24.reuse, R56 ;  /* 0x000000185b377223 */ /* 0x080fe20000000038 */
[----:B------:R-:W-:Y:S01]  /*0a80*/  FFMA R59, R93, R24, R50 ;  /* 0x000000185d3b7223 */ /* 0x000fe20000000032 */
[----:B------:R-:W2:Y:S01]  /*0a90*/  LDS.128 R44, [R76+0xa0] ;  /* 0x0000a0004c2c7984 */ /* 0x000ea20000000c00 */
[-C--:B------:R-:W-:Y:S01]  /*0aa0*/  FFMA R56, R91, R28.reuse, R49 ;  /* 0x0000001c5b387223 */ /* 0x080fe20000000031 */
[----:B------:R-:W-:Y:S01]  /*0ab0*/  FFMA R58, R93, R28, R48 ;  /* 0x0000001c5d3a7223 */ /* 0x000fe20000000030 */
[----:B------:R-:W-:Y:S01]  /*0ac0*/  FFMA R21, R80, R21, R61 ;  /* 0x0000001550157223 */ /* 0x000fe2000000003d */
[-C--:B------:R-:W-:Y:S01]  /*0ad0*/  FFMA R24, R78, R25.reuse, R55 ;  /* 0x000000194e187223 */ /* 0x080fe20000000037 */
[----:B------:R-:W-:Y:S01]  /*0ae0*/  FFMA R28, R80, R25, R59 ;  /* 0x00000019501c7223 */ /* 0x000fe2000000003b */
[-C--:B------:R-:W-:Y:S01]  /*0af0*/  FFMA R25, R78, R29.reuse, R56 ;  /* 0x0000001d4e197223 */ /* 0x080fe20000000038 */
[-C--:B------:R-:W-:Y:S01]  /*0b00*/  FFMA R61, R91, R32.reuse, R52 ;  /* 0x000000205b3d7223 */ /* 0x080fe20000000034 */
[----:B------:R-:W-:Y:S01]  /*0b10*/  FFMA R63, R93, R32, R54 ;  /* 0x000000205d3f7223 */ /* 0x000fe20000000036 */
[----:B------:R-:W-:Y:S01]  /*0b20*/  FFMA R29, R80, R29, R58 ;  /* 0x0000001d501d7223 */ /* 0x000fe2000000003a */
[-C--:B0-----:R-:W-:Y:S01]  /*0b30*/  FFMA R64, R91, R36.reuse, R57 ;  /* 0x000000245b407223 */ /* 0x081fe20000000039 */
[----:B------:R-:W-:Y:S01]  /*0b40*/  FFMA R65, R93, R36, R53 ;  /* 0x000000245d417223 */ /* 0x000fe20000000035 */
[----:B------:R-:W0:Y:S01]  /*0b50*/  LDS.128 R56, [R76+-0x1f40] ;  /* 0xffe0c0004c387984 */ /* 0x000e220000000c00 */
[-C--:B------:R-:W-:Y:S01]  /*0b60*/  FFMA R32, R78, R33.reuse, R61 ;  /* 0x000000214e207223 */ /* 0x080fe2000000003d */
[----:B------:R-:W-:Y:S01]  /*0b70*/  FFMA R36, R80, R33, R63 ;  /* 0x0000002150247223 */ /* 0x000fe2000000003f */
[-C--:B------:R-:W-:Y:S01]  /*0b80*/  FFMA R33, R78, R37.reuse, R64 ;  /* 0x000000254e217223 */ /* 0x080fe20000000040 */
[----:B------:R-:W3:Y:S01]  /*0b90*/  LDS.128 R52, [R76+0xc0] ;  /* 0x0000c0004c347984 */ /* 0x000ee20000000c00 */
[-C--:B-1----:R-:W-:Y:S01]  /*0ba0*/  FFMA R82, R91, R40.reuse, R60 ;  /* 0x000000285b527223 */ /* 0x082fe2000000003c */
[----:B------:R-:W-:Y:S01]  /*0bb0*/  FFMA R84, R93, R40, R62 ;  /* 0x000000285d547223 */ /* 0x000fe2000000003e */
[----:B------:R-:W-:Y:S01]  /*0bc0*/  FFMA R37, R80, R37, R65 ;  /* 0x0000002550257223 */ /* 0x000fe20000000041 */
[----:B------:R-:W1:Y:S04]  /*0bd0*/  LDS.128 R48, [R76+-0x1f60] ;  /* 0xffe0a0004c307984 */ /* 0x000e680000000c00 */
[----:B------:R-:W4:Y:S04]  /*0be0*/  LDS.128 R60, [R76+-0x1f20] ;  /* 0xffe0e0004c3c7984 */ /* 0x000f280000000c00 */
[----:B------:R5:W4:Y:S04]  /*0bf0*/  LDS.128 R64, [R76+0xe0] ;  /* 0x0000e0004c407984 */ /* 0x000b280000000c00 */
[----:B------:R-:W4:Y:S01]  /*0c00*/  LDS R40, [R74+0x3c] ;  /* 0x00003c004a287984 */ /* 0x000f220000000800 */
[----:B-----5:R-:W-:Y:S01]  /*0c10*/  IADD3 R76, PT, PT, R76, 0x10, RZ ;  /* 0x000000104c4c7810 */ /* 0x020fe20007ffe0ff */
[-C--:B--2---:R-:W-:Y:S01]  /*0c20*/  FFMA R86, R91, R44.reuse, R79 ;  /* 0x0000002c5b567223 */ /* 0x084fe2000000004f */
[----:B------:R-:W-:Y:S01]  /*0c30*/  FFMA R44, R93, R44, R81 ;  /* 0x0000002c5d2c7223 */ /* 0x000fe20000000051 */
[-C--:B------:R-:W-:Y:S01]  /*0c40*/  FFMA R79, R78, R41.reuse, R82 ;  /* 0x000000294e4f7223 */ /* 0x080fe20000000052 */
[----:B------:R-:W-:Y:S01]  /*0c50*/  FFMA R81, R80, R41, R84 ;  /* 0x0000002950517223 */ /* 0x000fe20000000054 */
[-C--:B------:R-:W-:Y:S01]  /*0c60*/  FFMA R41, R78, R45.reuse, R86 ;  /* 0x0000002d4e297223 */ /* 0x080fe20000000056 */
[----:B------:R-:W-:Y:S01]  /*0c70*/  FFMA R45, R80, R45, R44 ;  /* 0x0000002d502d7223 */ /* 0x000fe2000000002c */
[-C--:B0-----:R-:W-:Y:S01]  /*0c80*/  FFMA R44, R91, R56.reuse, R71 ;  /* 0x000000385b2c7223 */ /* 0x081fe20000000047 */
[----:B------:R-:W-:Y:S01]  /*0c90*/  FFMA R56, R93, R56, R73 ;  /* 0x000000385d387223 */ /* 0x000fe20000000049 */
[----:B---3--:R-:W-:-:S02]  /*0ca0*/  FFMA R83, R91, R52, R83 ;  /* 0x000000345b537223 */ /* 0x008fc40000000053 */
[-C--:B------:R-:W-:Y:S01]  /*0cb0*/  FFMA R73, R78, R57.reuse, R44 ;  /* 0x000000394e497223 */ /* 0x080fe2000000002c */
[----:B------:R-:W-:Y:S01]  /*0cc0*/  FFMA R85, R93, R52, R85 ;  /* 0x000000345d557223 */ /* 0x000fe20000000055 */
[----:B------:R-:W-:Y:S01]  /*0cd0*/  FFMA R57, R80, R57, R56 ;  /* 0x0000003950397223 */ /* 0x000fe20000000038 */
[-C--:B-1----:R-:W-:Y:S01]  /*0ce0*/  FFMA R3, R91, R48.reuse, R3 ;  /* 0x000000305b037223 */ /* 0x082fe20000000003 */
[----:B------:R-:W-:Y:S01]  /*0cf0*/  FFMA R48, R93, R48, R69 ;  /* 0x000000305d307223 */ /* 0x000fe20000000045 */
[C---:B------:R-:W-:Y:S01]  /*0d00*/  FFMA R71, R78.reuse, R53, R83 ;  /* 0x000000354e477223 */ /* 0x040fe20000000053 */
[----:B------:R-:W0:Y:S01]  /*0d10*/  LDS R69, [R74+0x40] ;  /* 0x000040004a457984 */ /* 0x000e220000000800 */
[-C--:B----4-:R-:W-:Y:S01]  /*0d20*/  FFMA R75, R91, R60.reuse, R75 ;  /* 0x0000003c5b4b7223 */ /* 0x090fe2000000004b */
[----:B------:R-:W-:Y:S01]  /*0d30*/  FFMA R83, R93, R60, R77 ;  /* 0x0000003c5d537223 */ /* 0x000fe2000000004d */
[-C--:B------:R-:W-:Y:S01]  /*0d40*/  FFMA R3, R78, R49.reuse, R3 ;  /* 0x000000314e037223 */ /* 0x080fe20000000003 */
[----:B------:R-:W-:Y:S01]  /*0d50*/  FFMA R49, R80, R49, R48 ;  /* 0x0000003150317223 */ /* 0x000fe20000000030 */
[-C--:B------:R-:W-:Y:S01]  /*0d60*/  FFMA R44, R91, R64.reuse, R87 ;  /* 0x000000405b2c7223 */ /* 0x080fe20000000057 */
[-C--:B------:R-:W-:Y:S01]  /*0d70*/  FFMA R77, R78, R61.reuse, R75 ;  /* 0x0000003d4e4d7223 */ /* 0x080fe2000000004b */
[----:B------:R-:W1:Y:S01]  /*0d80*/  LDS R48, [R74+0x5c] ;  /* 0x00005c004a307984 */ /* 0x000e620000000800 */
[----:B------:R-:W-:Y:S01]  /*0d90*/  FFMA R61, R80, R61, R83 ;  /* 0x0000003d503d7223 */ /* 0x000fe20000000053 */
[----:B------:R-:W-:Y:S01]  /*0da0*/  FFMA R83, R78, R65, R44 ;  /* 0x000000414e537223 */ /* 0x000fe2000000002c */
[----:B------:R-:W-:Y:S01]  /*0db0*/  FFMA R64, R93, R64, R89 ;  /* 0x000000405d407223 */ /* 0x000fe20000000059 */
[----:B------:R2:W3:Y:S01]  /*0dc0*/  LDS R44, [R74+0x60] ;  /* 0x000060004a2c7984 */ /* 0x0004e20000000800 */
[----:B------:R-:W-:Y:S01]  /*0dd0*/  FFMA R53, R80, R53, R85 ;  /* 0x0000003550357223 */ /* 0x000fe20000000055 */
[----:B------:R-:W-:Y:S01]  /*0de0*/  FFMA R75, R40, R10, R8 ;  /* 0x0000000a284b7223 */ /* 0x000fe20000000008 */
[----:B------:R-:W-:Y:S01]  /*0df0*/  FFMA R65, R80, R65, R64 ;  /* 0x0000004150417223 */ /* 0x000fe20000000040 */
[C---:B------:R-:W-:Y:S01]  /*0e00*/  FFMA R56, R40.reuse, R6, R4 ;  /* 0x0000000628387223 */ /* 0x040fe20000000004 */
        /* <DEDUP_REMOVED lines=13> */
[----:B------:R-:W-:Y:S01]  /*0ee0*/  FFMA R40, R40, R66, R83 ;  /* 0x0000004228287223 */ /* 0x000fe20000000053 */
[----:B--2---:R-:W-:Y:S01]  /*0ef0*/  IADD3 R74, PT, PT, R74, 0x80, RZ ;  /* 0x000000804a4a7810 */ /* 0x004fe20007ffe0ff */
[C---:B0-----:R-:W-:Y:S01]  /*0f00*/  FFMA R9, R69.reuse, R10, R12 ;  /* 0x0000000a45097223 */ /* 0x041fe2000000000c */
        /* <DEDUP_REMOVED lines=15> */
[C---:B-1----:R-:W-:Y:S01]  /*1000*/  FFMA R65, R48.reuse, R11, R75 ;  /* 0x0000000b30417223 */ /* 0x042fe2000000004b */
        /* <DEDUP_REMOVED lines=15> */
[C---:B---3--:R-:W-:Y:S01]  /*1100*/  FFMA R66, R44.reuse, R11, R9 ;  /* 0x0000000b2c427223 */ /* 0x048fe20000000009 */
        /* <DEDUP_REMOVED lines=15> */
[----:B------:R-:W-:Y:S06]  /*1200*/  BRA.U UP0, `(.L_x_0) ;  /* 0xfffffff5008c7547 */ /* 0x000fec000b83ffff */
[----:B------:R-:W-:-:S04]  /*1210*/  IADD3 R0, PT, PT, R0, 0x1, RZ ;  /* 0x0000000100007810 */ /* 0x000fc80007ffe0ff */
[----:B------:R-:W-:-:S13]  /*1220*/  ISETP.NE.AND P0, PT, R0, 0x80, PT ;  /* 0x000000800000780c */ /* 0x000fda0003f05270 */
[----:B------:R-:W-:Y:S05]  /*1230*/  @P0 BRA `(.L_x_1) ;  /* 0xfffffff0000c0947 */ /* 0x000fea000383ffff */
[----:B------:R-:W0:Y:S01]  /*1240*/  LDC.64 R4, c[0x0][0x390] ;  /* 0x0000e400ff047b82 */ /* 0x000e220000000a00 */
[C---:B------:R-:W-:Y:S02]  /*1250*/  SHF.L.U32 R0, R68.reuse, 0xd, RZ ;  /* 0x0000000d44007819 */ /* 0x040fe400000006ff */
[----:B------:R-:W-:Y:S02]  /*1260*/  SHF.L.U32 R68, R68, 0x1, RZ ;  /* 0x0000000144447819 */ /* 0x000fe400000006ff */
[----:B------:R-:W-:Y:S02]  /*1270*/  LOP3.LUT R7, R0, 0xf8000, RZ, 0xc0, !PT ;  /* 0x000f800000077812 */ /* 0x000fe400078ec0ff */
[----:B------:R-:W-:Y:S02]  /*1280*/  LOP3.LUT R68, R68, 0x6, RZ, 0xc0, !PT ;  /* 0x0000000644447812 */ /* 0x000fe400078ec0ff */
[----:B------:R-:W-:-:S04]  /*1290*/  LEA R7, R2, R7, 0x3 ;  /* 0x0000000702077211 */ /* 0x000fc800078e18ff */
[----:B------:R-:W-:-:S05]  /*12a0*/  IADD3 R7, PT, PT, R7, R68, RZ ;  /* 0x0000004407077210 */ /* 0x000fca0007ffe0ff */
[----:B0-----:R-:W-:-:S05]  /*12b0*/  IMAD.WIDE.U32 R4, R7, 0x4, R4 ;  /* 0x0000000407047825 */ /* 0x001fca00078e0004 */
[----:B------:R-:W-:Y:S04]  /*12c0*/  STG.E desc[UR8][R4.64], R65 ;  /* 0x0000004104007986 */ /* 0x000fe8000c101908 */
        /* <DEDUP_REMOVED lines=30> */
[----:B------:R-:W-:Y:S01]  /*14b0*/  STG.E desc[UR8][R4.64+0x41c004], R89 ;  /* 0x41c0045904007986 */ /* 0x000fe2000c101908 */
[----:B------:R-:W-:Y:S05]  /*14c0*/  EXIT ;  /* 0x000000000000794d */ /* 0x000fea0003800000 */
.L_x_2:
[----:B------:R-:W-:-:S00]  /*14d0*/  BRA `(.L_x_2) ;  /* 0xfffffffc00fc7947 */ /* 0x000fc0000383ffff */
[----:B------:R-:W-:-:S00]  /*14e0*/  NOP ;  /* 0x0000000000007918 */ /* 0x000fc00000000000 */
        /* <DEDUP_REMOVED lines=9> */
.L_x_3:


//--------------------- .nv.shared.mymatmul_kernel0 --------------------------
	.section	.nv.shared.mymatmul_kernel0,"aw",@nobits
	.sectionflags	@""
	.align	4
.nv.shared.mymatmul_kernel0:
	.zero		17664


//--------------------- .nv.shared.reserved.0     --------------------------
	.section	.nv.shared.reserved.0,"aw",@nobits
	.weak		__nv_reservedSMEM_offset_0_alias
	.size		__nv_reservedSMEM_offset_0_alias, 0, 64
	.other		__nv_reservedSMEM_offset_0_alias,@"STO_CUDA_RESERVED_SHARED STV_DEFAULT"
__nv_reservedSMEM_offset_0_alias:
	.zero		0
	.zero		64


//--------------------- .nv.constant0.mymatmul_kernel0 --------------------------
	.section	.nv.constant0.mymatmul_kernel0,"a",@progbits
	.sectionflags	@""
	.align	4
.nv.constant0.mymatmul_kernel0:
	.zero		920


//--------------------- SYMBOLS --------------------------

	.type		.nv.reservedSmem.offset0,@object
	.size		.nv.reservedSmem.offset0,0x4
	.type		.nv.reservedSmem.cap,@object
	.size		.nv.reservedSmem.cap,0x4
